//
// Generated by NVIDIA NVVM Compiler
//
// Compiler Build ID: CL-36424714
// Cuda compilation tools, release 13.0, V13.0.88
// Based on NVVM 20.0.0
//

.version 9.0
.target sm_100
.address_size 64

	// .globl	_Z21rope_kernel_optimizedP6__halfS0_Pfiii
.extern .shared .align 16 .b8 shared_theta[];

.visible .entry _Z21rope_kernel_optimizedP6__halfS0_Pfiii(
	.param .u64 .ptr .align 1 _Z21rope_kernel_optimizedP6__halfS0_Pfiii_param_0,
	.param .u64 .ptr .align 1 _Z21rope_kernel_optimizedP6__halfS0_Pfiii_param_1,
	.param .u64 .ptr .align 1 _Z21rope_kernel_optimizedP6__halfS0_Pfiii_param_2,
	.param .u32 _Z21rope_kernel_optimizedP6__halfS0_Pfiii_param_3,
	.param .u32 _Z21rope_kernel_optimizedP6__halfS0_Pfiii_param_4,
	.param .u32 _Z21rope_kernel_optimizedP6__halfS0_Pfiii_param_5
)
{
	.reg .pred 	%p<14>;
	.reg .b16 	%rs<7>;
	.reg .b32 	%r<83>;
	.reg .b32 	%f<18>;
	.reg .b64 	%rd<24>;

	ld.param.u64 	%rd6, [_Z21rope_kernel_optimizedP6__halfS0_Pfiii_param_0];
	ld.param.u64 	%rd7, [_Z21rope_kernel_optimizedP6__halfS0_Pfiii_param_1];
	ld.param.u64 	%rd8, [_Z21rope_kernel_optimizedP6__halfS0_Pfiii_param_2];
	ld.param.u32 	%r35, [_Z21rope_kernel_optimizedP6__halfS0_Pfiii_param_3];
	ld.param.u32 	%r36, [_Z21rope_kernel_optimizedP6__halfS0_Pfiii_param_4];
	ld.param.u32 	%r37, [_Z21rope_kernel_optimizedP6__halfS0_Pfiii_param_5];
	cvta.to.global.u64 	%rd1, %rd8;
	mov.u32 	%r38, %ctaid.x;
	mov.u32 	%r39, %ntid.x;
	mov.u32 	%r40, %tid.x;
	mad.lo.s32 	%r1, %r38, %r39, %r40;
	mov.u32 	%r41, %ctaid.y;
	mov.u32 	%r2, %ntid.y;
	mov.u32 	%r82, %tid.y;
	mad.lo.s32 	%r4, %r41, %r2, %r82;
	mov.u32 	%r5, %ctaid.z;
	setp.ge.s32 	%p4, %r1, %r35;
	mov.pred 	%p13, -1;
	@%p4 bra 	$L__BB0_2;
	shr.u32 	%r42, %r36, 31;
	add.s32 	%r43, %r36, %r42;
	shr.s32 	%r44, %r43, 1;
	setp.ge.s32 	%p13, %r4, %r44;
$L__BB0_2:
	setp.ge.s32 	%p5, %r5, %r37;
	or.pred  	%p6, %p5, %p13;
	@%p6 bra 	$L__BB0_11;
	shr.u32 	%r45, %r36, 31;
	add.s32 	%r46, %r36, %r45;
	shr.s32 	%r6, %r46, 1;
	setp.ge.s32 	%p7, %r82, %r6;
	@%p7 bra 	$L__BB0_10;
	add.s32 	%r47, %r82, %r2;
	max.u32 	%r48, %r6, %r47;
	setp.lt.u32 	%p8, %r47, %r6;
	selp.u32 	%r49, 1, 0, %p8;
	add.s32 	%r50, %r47, %r49;
	sub.s32 	%r51, %r48, %r50;
	div.u32 	%r52, %r51, %r2;
	add.s32 	%r7, %r52, %r49;
	and.b32  	%r53, %r7, 3;
	setp.eq.s32 	%p9, %r53, 3;
	@%p9 bra 	$L__BB0_7;
	add.s32 	%r54, %r7, 1;
	and.b32  	%r55, %r54, 3;
	shl.b32 	%r56, %r82, 2;
	mov.u32 	%r57, shared_theta;
	add.s32 	%r76, %r57, %r56;
	shl.b32 	%r9, %r2, 2;
	mul.wide.u32 	%rd9, %r82, 4;
	add.s64 	%rd23, %rd1, %rd9;
	mul.wide.u32 	%rd3, %r2, 4;
	neg.s32 	%r75, %r55;
	mad.lo.s32 	%r82, %r2, %r55, %r82;
$L__BB0_6:
	.pragma "nounroll";
	ld.global.f32 	%f1, [%rd23];
	st.shared.f32 	[%r76], %f1;
	add.s32 	%r76, %r76, %r9;
	add.s64 	%rd23, %rd23, %rd3;
	add.s32 	%r75, %r75, 1;
	setp.ne.s32 	%p10, %r75, 0;
	@%p10 bra 	$L__BB0_6;
$L__BB0_7:
	setp.lt.u32 	%p11, %r7, 3;
	@%p11 bra 	$L__BB0_10;
	shl.b32 	%r58, %r2, 1;
	add.s32 	%r81, %r82, %r58;
	shl.b32 	%r18, %r2, 2;
	mad.lo.s32 	%r80, %r2, 3, %r82;
	add.s32 	%r79, %r2, %r82;
	shl.b32 	%r59, %r82, 2;
	mov.u32 	%r60, shared_theta;
	add.s32 	%r78, %r60, %r59;
	shl.b32 	%r22, %r2, 4;
	shl.b32 	%r23, %r2, 3;
	mul.lo.s32 	%r24, %r2, 12;
$L__BB0_9:
	mul.wide.u32 	%rd10, %r82, 4;
	add.s64 	%rd11, %rd1, %rd10;
	ld.global.f32 	%f2, [%rd11];
	st.shared.f32 	[%r78], %f2;
	add.s32 	%r61, %r82, %r2;
	mul.wide.u32 	%rd12, %r79, 4;
	add.s64 	%rd13, %rd1, %rd12;
	ld.global.f32 	%f3, [%rd13];
	add.s32 	%r62, %r78, %r18;
	st.shared.f32 	[%r62], %f3;
	add.s32 	%r63, %r61, %r2;
	mul.wide.u32 	%rd14, %r81, 4;
	add.s64 	%rd15, %rd1, %rd14;
	ld.global.f32 	%f4, [%rd15];
	add.s32 	%r64, %r78, %r23;
	st.shared.f32 	[%r64], %f4;
	add.s32 	%r65, %r63, %r2;
	mul.wide.u32 	%rd16, %r80, 4;
	add.s64 	%rd17, %rd1, %rd16;
	ld.global.f32 	%f5, [%rd17];
	add.s32 	%r66, %r78, %r24;
	st.shared.f32 	[%r66], %f5;
	add.s32 	%r82, %r65, %r2;
	add.s32 	%r81, %r81, %r18;
	add.s32 	%r80, %r80, %r18;
	add.s32 	%r79, %r79, %r18;
	add.s32 	%r78, %r78, %r22;
	setp.lt.s32 	%p12, %r82, %r6;
	@%p12 bra 	$L__BB0_9;
$L__BB0_10:
	bar.sync 	0;
	shl.b32 	%r68, %r4, 1;
	mad.lo.s32 	%r69, %r35, %r5, %r1;
	mad.lo.s32 	%r70, %r69, %r36, %r68;
	cvta.to.global.u64 	%rd18, %rd6;
	mul.wide.s32 	%rd19, %r70, 2;
	add.s64 	%rd20, %rd18, %rd19;
	ld.global.u32 	%r71, [%rd20];
	mov.b32 	{%rs1, %rs2}, %r71;
	// begin inline asm
	{  cvt.f32.f16 %f6, %rs1;}

	// end inline asm
	// begin inline asm
	{  cvt.f32.f16 %f7, %rs2;}

	// end inline asm
	cvt.rn.f32.s32 	%f10, %r1;
	shl.b32 	%r72, %r4, 2;
	mov.u32 	%r73, shared_theta;
	add.s32 	%r74, %r73, %r72;
	ld.shared.f32 	%f11, [%r74];
	mul.f32 	%f12, %f11, %f10;
	cos.approx.f32 	%f13, %f12;
	sin.approx.f32 	%f14, %f12;
	mul.f32 	%f15, %f6, %f13;
	mul.f32 	%f16, %f7, %f14;
	sub.f32 	%f8, %f15, %f16;
	mul.f32 	%f17, %f6, %f14;
	fma.rn.f32 	%f9, %f7, %f13, %f17;
	// begin inline asm
	{  cvt.rn.f16.f32 %rs3, %f8;}

	// end inline asm
	// begin inline asm
	{  cvt.rn.f16.f32 %rs4, %f9;}

	// end inline asm
	// begin inline asm
	{  mov.b32 %r67, {%rs3,%rs4};}

	// end inline asm
	cvta.to.global.u64 	%rd21, %rd7;
	add.s64 	%rd22, %rd21, %rd19;
	st.global.u32 	[%rd22], %r67;
$L__BB0_11:
	ret;

}


// ===== COMPILED SASS (sm_100) =====

	.target	sm_100

	.elftype	@"ET_EXEC"


//--------------------- .note.nv.tkinfo           --------------------------
	.section	.note.nv.tkinfo,"",@"SHT_NOTE"
	.sectionflags	@"SHF_NOTE_NV_TKINFO"
	.tkinfo
        /*0018*/ 	.word	0x00000002
        /*0030*/ 	.string	""
        /*0030*/ 	.string	"ptxas"
        /*0030*/ 	.string	"Cuda compilation tools, release 13.0, V13.0.88"
        /*0030*/ 	.string	"Build cuda_13.0.r13.0/compiler.36424714_0"
        /*0030*/ 	.string	"-arch sm_100 -m 64 "



//--------------------- .note.nv.cuinfo           --------------------------
	.section	.note.nv.cuinfo,"",@"SHT_NOTE"
	.sectionflags	@"SHF_NOTE_NV_CUINFO"
        /*0018*/ 	.short	0x0002
        /*001a*/ 	.short	0x0064
        /*001c*/ 	.short	0x0082
	.zero		2


//--------------------- .nv.info                  --------------------------
	.section	.nv.info,"",@"SHT_CUDA_INFO"
	.align	4


	//----- nvinfo : EIATTR_REGCOUNT
	.align		4
        /*0000*/ 	.byte	0x04, 0x2f
        /*0002*/ 	.short	(.L_1 - .L_0)
	.align		4
.L_0:
        /*0004*/ 	.word	index@(_Z21rope_kernel_optimizedP6__halfS0_Pfiii)
        /*0008*/ 	.word	0x00000020


	//----- nvinfo : EIATTR_FRAME_SIZE
	.align		4
.L_1:
        /*000c*/ 	.byte	0x04, 0x11
        /*000e*/ 	.short	(.L_3 - .L_2)
	.align		4
.L_2:
        /*0010*/ 	.word	index@(_Z21rope_kernel_optimizedP6__halfS0_Pfiii)
        /*0014*/ 	.word	0x00000000


	//----- nvinfo : EIATTR_MIN_STACK_SIZE
	.align		4
.L_3:
        /*0018*/ 	.byte	0x04, 0x12
        /*001a*/ 	.short	(.L_5 - .L_4)
	.align		4
.L_4:
        /*001c*/ 	.word	index@(_Z21rope_kernel_optimizedP6__halfS0_Pfiii)
        /*0020*/ 	.word	0x00000000
.L_5:


//--------------------- .nv.compat                --------------------------
	.section	.nv.compat,"",@"SHT_CUDA_COMPAT_INFO"
	.align	4
        /*0000*/ 	.byte	0x02, 0x09, 0x00, 0x00, 0x02, 0x02, 0x01, 0x00, 0x02, 0x05, 0x05, 0x00, 0x03, 0x07, 0x01, 0x01
        /*0010*/ 	.byte	0x02, 0x03, 0x00, 0x00, 0x02, 0x06, 0x01, 0x00, 0x04, 0x0b, 0x08, 0x00, 0x09, 0x00, 0x00, 0x00
        /*0020*/ 	.byte	0x00, 0x00, 0x00, 0x00


//--------------------- .nv.info._Z21rope_kernel_optimizedP6__halfS0_Pfiii --------------------------
	.section	.nv.info._Z21rope_kernel_optimizedP6__halfS0_Pfiii,"",@"SHT_CUDA_INFO"
	.sectionflags	@""
	.align	4


	//----- nvinfo : EIATTR_CUDA_API_VERSION
	.align		4
        /*0000*/ 	.byte	0x04, 0x37
        /*0002*/ 	.short	(.L_7 - .L_6)
.L_6:
        /*0004*/ 	.word	0x00000082


	//----- nvinfo : EIATTR_KPARAM_INFO
	.align		4
.L_7:
        /*0008*/ 	.byte	0x04, 0x17
        /*000a*/ 	.short	(.L_9 - .L_8)
.L_8:
        /*000c*/ 	.word	0x00000000
        /*0010*/ 	.short	0x0005
        /*0012*/ 	.short	0x0020
        /*0014*/ 	.byte	0x00, 0xf0, 0x11, 0x00


	//----- nvinfo : EIATTR_KPARAM_INFO
	.align		4
.L_9:
        /*0018*/ 	.byte	0x04, 0x17
        /*001a*/ 	.short	(.L_11 - .L_10)
.L_10:
        /*001c*/ 	.word	0x00000000
        /*0020*/ 	.short	0x0004
        /*0022*/ 	.short	0x001c
        /*0024*/ 	.byte	0x00, 0xf0, 0x11, 0x00


	//----- nvinfo : EIATTR_KPARAM_INFO
	.align		4
.L_11:
        /*0028*/ 	.byte	0x04, 0x17
        /*002a*/ 	.short	(.L_13 - .L_12)
.L_12:
        /*002c*/ 	.word	0x00000000
        /*0030*/ 	.short	0x0003
        /*0032*/ 	.short	0x0018
        /*0034*/ 	.byte	0x00, 0xf0, 0x11, 0x00


	//----- nvinfo : EIATTR_KPARAM_INFO
	.align		4
.L_13:
        /*0038*/ 	.byte	0x04, 0x17
        /*003a*/ 	.short	(.L_15 - .L_14)
.L_14:
        /*003c*/ 	.word	0x00000000
        /*0040*/ 	.short	0x0002
        /*0042*/ 	.short	0x0010
        /*0044*/ 	.byte	0x00, 0xf5, 0x21, 0x00


	//----- nvinfo : EIATTR_KPARAM_INFO
	.align		4
.L_15:
        /*0048*/ 	.byte	0x04, 0x17
        /*004a*/ 	.short	(.L_17 - .L_16)
.L_16:
        /*004c*/ 	.word	0x00000000
        /*0050*/ 	.short	0x0001
        /*0052*/ 	.short	0x0008
        /*0054*/ 	.byte	0x00, 0xf5, 0x21, 0x00


	//----- nvinfo : EIATTR_KPARAM_INFO
	.align		4
.L_17:
        /*0058*/ 	.byte	0x04, 0x17
        /*005a*/ 	.short	(.L_19 - .L_18)
.L_18:
        /*005c*/ 	.word	0x00000000
        /*0060*/ 	.short	0x0000
        /*0062*/ 	.short	0x0000
        /*0064*/ 	.byte	0x00, 0xf5, 0x21, 0x00


	//----- nvinfo : EIATTR_SPARSE_MMA_MASK
	.align		4
.L_19:
        /*0068*/ 	.byte	0x03, 0x50
        /*006a*/ 	.short	0x0000


	//----- nvinfo : EIATTR_MAXREG_COUNT
	.align		4
        /*006c*/ 	.byte	0x03, 0x1b
        /*006e*/ 	.short	0x00ff


	//----- nvinfo : EIATTR_NUM_BARRIERS
	.align		4
        /*0070*/ 	.byte	0x02, 0x4c
        /*0072*/ 	.byte	0x01
	.zero		1


	//----- nvinfo : EIATTR_MERCURY_ISA_VERSION
	.align		4
        /*0074*/ 	.byte	0x03, 0x5f
        /*0076*/ 	.short	0x0101


	//----- nvinfo : EIATTR_VRC_CTA_INIT_COUNT
	.align		4
        /*0078*/ 	.byte	0x02, 0x4a
	.zero		1
	.zero		1


	//----- nvinfo : EIATTR_EXIT_INSTR_OFFSETS
	.align		4
        /*007c*/ 	.byte	0x04, 0x1c
        /*007e*/ 	.short	(.L_21 - .L_20)


	//   ....[0]....
.L_20:
        /*0080*/ 	.word	0x00000120


	//   ....[1]....
        /*0084*/ 	.word	0x00000860


	//----- nvinfo : EIATTR_CRS_STACK_SIZE
	.align		4
.L_21:
        /*0088*/ 	.byte	0x04, 0x1e
        /*008a*/ 	.short	(.L_23 - .L_22)
.L_22:
        /*008c*/ 	.word	0x00000000


	//----- nvinfo : EIATTR_CBANK_PARAM_SIZE
	.align		4
.L_23:
        /*0090*/ 	.byte	0x03, 0x19
        /*0092*/ 	.short	0x0024


	//----- nvinfo : EIATTR_PARAM_CBANK
	.align		4
        /*0094*/ 	.byte	0x04, 0x0a
        /*0096*/ 	.short	(.L_25 - .L_24)
	.align		4
.L_24:
        /*0098*/ 	.word	index@(.nv.constant0._Z21rope_kernel_optimizedP6__halfS0_Pfiii)
        /*009c*/ 	.short	0x0380
        /*009e*/ 	.short	0x0024


	//----- nvinfo : EIATTR_SW_WAR
	.align		4
.L_25:
        /*00a0*/ 	.byte	0x04, 0x36
        /*00a2*/ 	.short	(.L_27 - .L_26)
.L_26:
        /*00a4*/ 	.word	0x00000008
.L_27:


//--------------------- .nv.callgraph             --------------------------
	.section	.nv.callgraph,"",@"SHT_CUDA_CALLGRAPH"
	.align	4
	.sectionentsize	8
	.align		4
        /*0000*/ 	.word	0x00000000
	.align		4
        /*0004*/ 	.word	0xffffffff
	.align		4
        /*0008*/ 	.word	0x00000000
	.align		4
        /*000c*/ 	.word	0xfffffffe
	.align		4
        /*0010*/ 	.word	0x00000000
	.align		4
        /*0014*/ 	.word	0xfffffffd
	.align		4
        /*0018*/ 	.word	0x00000000
	.align		4
        /*001c*/ 	.word	0xfffffffc


//--------------------- .text._Z21rope_kernel_optimizedP6__halfS0_Pfiii --------------------------
	.section	.text._Z21rope_kernel_optimizedP6__halfS0_Pfiii,"ax",@progbits
	.align	128
        .global         _Z21rope_kernel_optimizedP6__halfS0_Pfiii
        .type           _Z21rope_kernel_optimizedP6__halfS0_Pfiii,@function
        .size           _Z21rope_kernel_optimizedP6__halfS0_Pfiii,(.L_x_7 - _Z21rope_kernel_optimizedP6__halfS0_Pfiii)
        .other          _Z21rope_kernel_optimizedP6__halfS0_Pfiii,@"STO_CUDA_ENTRY STV_DEFAULT"
_Z21rope_kernel_optimizedP6__halfS0_Pfiii:
.text._Z21rope_kernel_optimizedP6__halfS0_Pfiii:
[----:B------:R-:W-:Y:S01]  /*0000*/  LDC R1, c[0x0][0x37c] ;  /* 0x0000df00ff017b82 */ /* 0x000fe20000000800 */
[----:B------:R-:W0:Y:S07]  /*0010*/  S2R R5, SR_TID.X ;  /* 0x0000000000057919 */ /* 0x000e2e0000002100 */
[----:B------:R-:W0:Y:S01]  /*0020*/  S2UR UR4, SR_CTAID.X ;  /* 0x00000000000479c3 */ /* 0x000e220000002500 */
[----:B------:R-:W1:Y:S07]  /*0030*/  S2R R7, SR_TID.Y ;  /* 0x0000000000077919 */ /* 0x000e6e0000002200 */
[----:B------:R-:W0:Y:S08]  /*0040*/  LDC R0, c[0x0][0x360] ;  /* 0x0000d800ff007b82 */ /* 0x000e300000000800 */
[----:B------:R-:W2:Y:S08]  /*0050*/  LDC R3, c[0x0][0x398] ;  /* 0x0000e600ff037b82 */ /* 0x000eb00000000800 */
[----:B------:R-:W1:Y:S01]  /*0060*/  LDC R4, c[0x0][0x364] ;  /* 0x0000d900ff047b82 */ /* 0x000e620000000800 */
[----:B0-----:R-:W-:-:S07]  /*0070*/  IMAD R0, R0, UR4, R5 ;  /* 0x0000000400007c24 */ /* 0x001fce000f8e0205 */
[----:B------:R-:W1:Y:S01]  /*0080*/  S2UR UR4, SR_CTAID.Y ;  /* 0x00000000000479c3 */ /* 0x000e620000002600 */
[----:B--2---:R-:W-:-:S07]  /*0090*/  ISETP.GE.AND P0, PT, R0, R3, PT ;  /* 0x000000030000720c */ /* 0x004fce0003f06270 */
[----:B------:R-:W0:Y:S08]  /*00a0*/  S2UR UR7, SR_CTAID.Z ;  /* 0x00000000000779c3 */ /* 0x000e300000002700 */
[----:B------:R-:W0:Y:S08]  /*00b0*/  LDC R6, c[0x0][0x3a0] ;  /* 0x0000e800ff067b82 */ /* 0x000e300000000800 */
[----:B------:R-:W2:Y:S01]  /*00c0*/  @!P0 LDC R5, c[0x0][0x39c] ;  /* 0x0000e700ff058b82 */ /* 0x000ea20000000800 */
[----:B-1----:R-:W-:Y:S01]  /*00d0*/  IMAD R2, R4, UR4, R7 ;  /* 0x0000000404027c24 */ /* 0x002fe2000f8e0207 */
[----:B--2---:R-:W-:-:S04]  /*00e0*/  @!P0 LEA.HI R5, R5, R5, RZ, 0x1 ;  /* 0x0000000505058211 */ /* 0x004fc800078f08ff */
[----:B------:R-:W-:-:S04]  /*00f0*/  @!P0 SHF.R.S32.HI R5, RZ, 0x1, R5 ;  /* 0x00000001ff058819 */ /* 0x000fc80000011405 */
[----:B------:R-:W-:-:S04]  /*0100*/  ISETP.GE.OR P0, PT, R2, R5, P0 ;  /* 0x000000050200720c */ /* 0x000fc80000706670 */
[----:B0-----:R-:W-:-:S13]  /*0110*/  ISETP.LE.OR P0, PT, R6, UR7, P0 ;  /* 0x0000000706007c0c */ /* 0x001fda0008703670 */
[----:B------:R-:W-:Y:S05]  /*0120*/  @P0 EXIT ;  /* 0x000000000000094d */ /* 0x000fea0003800000 */
[----:B------:R-:W0:Y:S01]  /*0130*/  LDCU UR10, c[0x0][0x39c] ;  /* 0x00007380ff0a77ac */ /* 0x000e220008000800 */
[----:B------:R-:W-:Y:S01]  /*0140*/  MOV R5, R7 ;  /* 0x0000000700057202 */ /* 0x000fe20000000f00 */
[----:B------:R-:W-:Y:S01]  /*0150*/  BSSY.RECONVERGENT B0, `(.L_x_0) ;  /* 0x0000055000007945 */ /* 0x000fe20003800200 */
[----:B------:R-:W1:Y:S01]  /*0160*/  LDCU.64 UR8, c[0x0][0x358] ;  /* 0x00006b00ff0877ac */ /* 0x000e620008000a00 */
[----:B0-----:R-:W-:-:S04]  /*0170*/  ULEA.HI UR4, UR10, UR10, URZ, 0x1 ;  /* 0x0000000a0a047291 */ /* 0x001fc8000f8f08ff */
[----:B------:R-:W-:-:S06]  /*0180*/  USHF.R.S32.HI UR6, URZ, 0x1, UR4 ;  /* 0x00000001ff067899 */ /* 0x000fcc0008011404 */
[----:B------:R-:W-:-:S13]  /*0190*/  ISETP.GE.AND P0, PT, R5, UR6, PT ;  /* 0x0000000605007c0c */ /* 0x000fda000bf06270 */
[----:B-1----:R-:W-:Y:S05]  /*01a0*/  @P0 BRA `(.L_x_1) ;  /* 0x00000004003c0947 */ /* 0x002fea0003800000 */
[----:B------:R-:W0:Y:S01]  /*01b0*/  I2F.U32.RP R11, R4 ;  /* 0x00000004000b7306 */ /* 0x000e220000209000 */
[----:B------:R-:W-:Y:S01]  /*01c0*/  IADD3 R8, PT, PT, R5, R4, RZ ;  /* 0x0000000405087210 */ /* 0x000fe20007ffe0ff */
[----:B------:R-:W-:Y:S01]  /*01d0*/  BSSY.RECONVERGENT B1, `(.L_x_2) ;  /* 0x000002c000017945 */ /* 0x000fe20003800200 */
[----:B------:R-:W-:Y:S02]  /*01e0*/  ISETP.NE.U32.AND P2, PT, R4, RZ, PT ;  /* 0x000000ff0400720c */ /* 0x000fe40003f45070 */
[C---:B------:R-:W-:Y:S02]  /*01f0*/  ISETP.GE.U32.AND P0, PT, R8.reuse, UR6, PT ;  /* 0x0000000608007c0c */ /* 0x040fe4000bf06070 */
[----:B------:R-:W-:Y:S02]  /*0200*/  VIMNMX.U32 R9, PT, PT, R8, UR6, !PT ;  /* 0x0000000608097c48 */ /* 0x000fe4000ffe0000 */
[----:B------:R-:W-:-:S04]  /*0210*/  SEL R10, RZ, 0x1, P0 ;  /* 0x00000001ff0a7807 */ /* 0x000fc80000000000 */
[----:B------:R-:W-:Y:S01]  /*0220*/  IADD3 R9, PT, PT, R9, -R8, -R10 ;  /* 0x8000000809097210 */ /* 0x000fe20007ffe80a */
[----:B0-----:R-:W0:Y:S02]  /*0230*/  MUFU.RCP R11, R11 ;  /* 0x0000000b000b7308 */ /* 0x001e240000001000 */
[----:B0-----:R-:W-:-:S06]  /*0240*/  IADD3 R6, PT, PT, R11, 0xffffffe, RZ ;  /* 0x0ffffffe0b067810 */ /* 0x001fcc0007ffe0ff */
[----:B------:R0:W1:Y:S02]  /*0250*/  F2I.FTZ.U32.TRUNC.NTZ R7, R6 ;  /* 0x0000000600077305 */ /* 0x000064000021f000 */
[----:B0-----:R-:W-:Y:S02]  /*0260*/  IMAD.MOV.U32 R6, RZ, RZ, RZ ;  /* 0x000000ffff067224 */ /* 0x001fe400078e00ff */
[----:B-1----:R-:W-:-:S04]  /*0270*/  IMAD.MOV R13, RZ, RZ, -R7 ;  /* 0x000000ffff0d7224 */ /* 0x002fc800078e0a07 */
[----:B------:R-:W-:-:S04]  /*0280*/  IMAD R13, R13, R4, RZ ;  /* 0x000000040d0d7224 */ /* 0x000fc800078e02ff */
[----:B------:R-:W-:-:S06]  /*0290*/  IMAD.HI.U32 R12, R7, R13, R6 ;  /* 0x0000000d070c7227 */ /* 0x000fcc00078e0006 */
[----:B------:R-:W-:-:S05]  /*02a0*/  IMAD.HI.U32 R7, R12, R9, RZ ;  /* 0x000000090c077227 */ /* 0x000fca00078e00ff */
[----:B------:R-:W-:-:S05]  /*02b0*/  IADD3 R6, PT, PT, -R7, RZ, RZ ;  /* 0x000000ff07067210 */ /* 0x000fca0007ffe1ff */
[----:B------:R-:W-:-:S05]  /*02c0*/  IMAD R9, R4, R6, R9 ;  /* 0x0000000604097224 */ /* 0x000fca00078e0209 */
[----:B------:R-:W-:-:S13]  /*02d0*/  ISETP.GE.U32.AND P0, PT, R9, R4, PT ;  /* 0x000000040900720c */ /* 0x000fda0003f06070 */
[----:B------:R-:W-:Y:S01]  /*02e0*/  @P0 IMAD.IADD R9, R9, 0x1, -R4 ;  /* 0x0000000109090824 */ /* 0x000fe200078e0a04 */
[----:B------:R-:W-:-:S04]  /*02f0*/  @P0 IADD3 R7, PT, PT, R7, 0x1, RZ ;  /* 0x0000000107070810 */ /* 0x000fc80007ffe0ff */
[----:B------:R-:W-:-:S13]  /*0300*/  ISETP.GE.U32.AND P1, PT, R9, R4, PT ;  /* 0x000000040900720c */ /* 0x000fda0003f26070 */
[----:B------:R-:W-:Y:S01]  /*0310*/  @P1 VIADD R7, R7, 0x1 ;  /* 0x0000000107071836 */ /* 0x000fe20000000000 */
[----:B------:R-:W-:-:S04]  /*0320*/  @!P2 LOP3.LUT R7, RZ, R4, RZ, 0x33, !PT ;  /* 0x00000004ff07a212 */ /* 0x000fc800078e33ff */
[----:B------:R-:W-:-:S04]  /*0330*/  IADD3 R8, PT, PT, R10, R7, RZ ;  /* 0x000000070a087210 */ /* 0x000fc80007ffe0ff */
[C---:B------:R-:W-:Y:S02]  /*0340*/  LOP3.LUT R6, R8.reuse, 0x3, RZ, 0xc0, !PT ;  /* 0x0000000308067812 */ /* 0x040fe400078ec0ff */
[----:B------:R-:W-:Y:S02]  /*0350*/  ISETP.GE.U32.AND P1, PT, R8, 0x3, PT ;  /* 0x000000030800780c */ /* 0x000fe40003f26070 */
[----:B------:R-:W-:-:S13]  /*0360*/  ISETP.NE.AND P0, PT, R6, 0x3, PT ;  /* 0x000000030600780c */ /* 0x000fda0003f05270 */
[----:B------:R-:W-:Y:S05]  /*0370*/  @!P0 BRA `(.L_x_3) ;  /* 0x0000000000448947 */ /* 0x000fea0003800000 */
[----:B------:R-:W0:Y:S01]  /*0380*/  S2UR UR5, SR_CgaCtaId ;  /* 0x00000000000579c3 */ /* 0x000e220000008800 */
[----:B------:R-:W-:Y:S01]  /*0390*/  VIADD R8, R8, 0x1 ;  /* 0x0000000108087836 */ /* 0x000fe20000000000 */
[----:B------:R-:W-:-:S04]  /*03a0*/  UMOV UR4, 0x400 ;  /* 0x0000040000047882 */ /* 0x000fc80000000000 */
[----:B------:R-:W-:Y:S02]  /*03b0*/  LOP3.LUT R8, R8, 0x3, RZ, 0xc0, !PT ;  /* 0x0000000308087812 */ /* 0x000fe400078ec0ff */
[----:B------:R-:W1:Y:S02]  /*03c0*/  LDC.64 R6, c[0x0][0x390] ;  /* 0x0000e400ff067b82 */ /* 0x000e640000000a00 */
[----:B------:R-:W-:Y:S01]  /*03d0*/  IADD3 R10, PT, PT, -R8, RZ, RZ ;  /* 0x000000ff080a7210 */ /* 0x000fe20007ffe1ff */
[----:B0-----:R-:W-:-:S06]  /*03e0*/  ULEA UR4, UR5, UR4, 0x18 ;  /* 0x0000000405047291 */ /* 0x001fcc000f8ec0ff */
[C---:B------:R-:W-:Y:S01]  /*03f0*/  LEA R9, R5.reuse, UR4, 0x2 ;  /* 0x0000000405097c11 */ /* 0x040fe2000f8e10ff */
[----:B-1----:R-:W-:-:S04]  /*0400*/  IMAD.WIDE.U32 R6, R5, 0x4, R6 ;  /* 0x0000000405067825 */ /* 0x002fc800078e0006 */
[----:B------:R-:W-:-:S07]  /*0410*/  IMAD R5, R8, R4, R5 ;  /* 0x0000000408057224 */ /* 0x000fce00078e0205 */
.L_x_4:
[----:B------:R0:W2:Y:S01]  /*0420*/  LDG.E R8, desc[UR8][R6.64] ;  /* 0x0000000806087981 */ /* 0x0000a2000c1e1900 */
[----:B------:R-:W-:-:S05]  /*0430*/  VIADD R10, R10, 0x1 ;  /* 0x000000010a0a7836 */ /* 0x000fca0000000000 */
[----:B------:R-:W-:Y:S01]  /*0440*/  ISETP.NE.AND P0, PT, R10, RZ, PT ;  /* 0x000000ff0a00720c */ /* 0x000fe20003f05270 */
[C---:B0-----:R-:W-:Y:S01]  /*0450*/  IMAD.WIDE.U32 R6, R4.reuse, 0x4, R6 ;  /* 0x0000000404067825 */ /* 0x041fe200078e0006 */
[----:B--2---:R0:W-:Y:S02]  /*0460*/  STS [R9], R8 ;  /* 0x0000000809007388 */ /* 0x0041e40000000800 */
[----:B0-----:R-:W-:-:S09]  /*0470*/  LEA R9, R4, R9, 0x2 ;  /* 0x0000000904097211 */ /* 0x001fd200078e10ff */
[----:B------:R-:W-:Y:S05]  /*0480*/  @P0 BRA `(.L_x_4) ;  /* 0xfffffffc00e40947 */ /* 0x000fea000383ffff */
.L_x_3:
[----:B------:R-:W-:Y:S05]  /*0490*/  BSYNC.RECONVERGENT B1 ;  /* 0x0000000000017941 */ /* 0x000fea0003800200 */
.L_x_2:
[----:B------:R-:W-:Y:S05]  /*04a0*/  @!P1 BRA `(.L_x_1) ;  /* 0x00000000007c9947 */ /* 0x000fea0003800000 */
[----:B------:R-:W0:Y:S01]  /*04b0*/  S2UR UR5, SR_CgaCtaId ;  /* 0x00000000000579c3 */ /* 0x000e220000008800 */
[----:B------:R-:W-:Y:S01]  /*04c0*/  UMOV UR4, 0x400 ;  /* 0x0000040000047882 */ /* 0x000fe20000000000 */
[C-C-:B------:R-:W-:Y:S01]  /*04d0*/  IMAD R17, R4.reuse, 0x2, R5.reuse ;  /* 0x0000000204117824 */ /* 0x140fe200078e0205 */
[----:B------:R-:W-:Y:S01]  /*04e0*/  IADD3 R21, PT, PT, R5, R4, RZ ;  /* 0x0000000405157210 */ /* 0x000fe20007ffe0ff */
[----:B------:R-:W-:-:S04]  /*04f0*/  IMAD R19, R4, 0x3, R5 ;  /* 0x0000000304137824 */ /* 0x000fc800078e0205 */
[----:B------:R-:W1:Y:S01]  /*0500*/  LDC.64 R6, c[0x0][0x390] ;  /* 0x0000e400ff067b82 */ /* 0x000e620000000a00 */
[----:B0-----:R-:W-:-:S06]  /*0510*/  ULEA UR4, UR5, UR4, 0x18 ;  /* 0x0000000405047291 */ /* 0x001fcc000f8ec0ff */
[----:B------:R-:W-:-:S07]  /*0520*/  LEA R23, R5, UR4, 0x2 ;  /* 0x0000000405177c11 */ /* 0x000fce000f8e10ff */
.L_x_5:
[----:B-1----:R-:W-:-:S04]  /*0530*/  IMAD.WIDE.U32 R14, R5, 0x4, R6 ;  /* 0x00000004050e7825 */ /* 0x002fc800078e0006 */
[--C-:B--2---:R-:W-:Y:S02]  /*0540*/  IMAD.WIDE.U32 R12, R21, 0x4, R6.reuse ;  /* 0x00000004150c7825 */ /* 0x104fe400078e0006 */
[----:B------:R-:W2:Y:S02]  /*0550*/  LDG.E R14, desc[UR8][R14.64] ;  /* 0x000000080e0e7981 */ /* 0x000ea4000c1e1900 */
[--C-:B------:R-:W-:Y:S02]  /*0560*/  IMAD.WIDE.U32 R8, R17, 0x4, R6.reuse ;  /* 0x0000000411087825 */ /* 0x100fe400078e0006 */
[----:B------:R-:W3:Y:S02]  /*0570*/  LDG.E R12, desc[UR8][R12.64] ;  /* 0x000000080c0c7981 */ /* 0x000ee4000c1e1900 */
[----:B------:R-:W-:Y:S02]  /*0580*/  IMAD.WIDE.U32 R10, R19, 0x4, R6 ;  /* 0x00000004130a7825 */ /* 0x000fe400078e0006 */
[----:B------:R-:W4:Y:S04]  /*0590*/  LDG.E R8, desc[UR8][R8.64] ;  /* 0x0000000808087981 */ /* 0x000f28000c1e1900 */
[----:B------:R-:W5:Y:S01]  /*05a0*/  LDG.E R10, desc[UR8][R10.64] ;  /* 0x000000080a0a7981 */ /* 0x000f62000c1e1900 */
[C-C-:B------:R-:W-:Y:S01]  /*05b0*/  IMAD R25, R4.reuse, 0x4, R23.reuse ;  /* 0x0000000404197824 */ /* 0x140fe200078e0217 */
[C---:B------:R-:W-:Y:S01]  /*05c0*/  LEA R27, R4.reuse, R23, 0x3 ;  /* 0x00000017041b7211 */ /* 0x040fe200078e18ff */
[C---:B------:R-:W-:Y:S01]  /*05d0*/  IMAD R29, R4.reuse, 0xc, R23 ;  /* 0x0000000c041d7824 */ /* 0x040fe200078e0217 */
[----:B------:R-:W-:-:S04]  /*05e0*/  IADD3 R5, PT, PT, R4, R5, R4 ;  /* 0x0000000504057210 */ /* 0x000fc80007ffe004 */
[----:B------:R-:W-:-:S04]  /*05f0*/  IADD3 R5, PT, PT, R4, R5, R4 ;  /* 0x0000000504057210 */ /* 0x000fc80007ffe004 */
[----:B------:R-:W-:Y:S01]  /*0600*/  ISETP.GE.AND P0, PT, R5, UR6, PT ;  /* 0x0000000605007c0c */ /* 0x000fe2000bf06270 */
[C---:B------:R-:W-:Y:S01]  /*0610*/  IMAD R17, R4.reuse, 0x4, R17 ;  /* 0x0000000404117824 */ /* 0x040fe200078e0211 */
[C---:B------:R-:W-:Y:S01]  /*0620*/  LEA R19, R4.reuse, R19, 0x2 ;  /* 0x0000001304137211 */ /* 0x040fe200078e10ff */
[C---:B------:R-:W-:Y:S01]  /*0630*/  IMAD R21, R4.reuse, 0x4, R21 ;  /* 0x0000000404157824 */ /* 0x040fe200078e0215 */
[----:B--2---:R0:W-:Y:S04]  /*0640*/  STS [R23], R14 ;  /* 0x0000000e17007388 */ /* 0x0041e80000000800 */
[----:B---3--:R2:W-:Y:S04]  /*0650*/  STS [R25], R12 ;  /* 0x0000000c19007388 */ /* 0x0085e80000000800 */
[----:B----4-:R2:W-:Y:S04]  /*0660*/  STS [R27], R8 ;  /* 0x000000081b007388 */ /* 0x0105e80000000800 */
[----:B-----5:R2:W-:Y:S01]  /*0670*/  STS [R29], R10 ;  /* 0x0000000a1d007388 */ /* 0x0205e20000000800 */
[----:B0-----:R-:W-:Y:S01]  /*0680*/  LEA R23, R4, R23, 0x4 ;  /* 0x0000001704177211 */ /* 0x001fe200078e20ff */
[----:B------:R-:W-:Y:S06]  /*0690*/  @!P0 BRA `(.L_x_5) ;  /* 0xfffffffc00a48947 */ /* 0x000fec000383ffff */
.L_x_1:
[----:B------:R-:W-:Y:S05]  /*06a0*/  BSYNC.RECONVERGENT B0 ;  /* 0x0000000000007941 */ /* 0x000fea0003800200 */
.L_x_0:
[----:B------:R-:W0:Y:S01]  /*06b0*/  LDC.64 R4, c[0x0][0x380] ;  /* 0x0000e000ff047b82 */ /* 0x000e220000000a00 */
[----:B------:R-:W-:Y:S02]  /*06c0*/  IMAD.SHL.U32 R6, R2, 0x2, RZ ;  /* 0x0000000202067824 */ /* 0x000fe400078e00ff */
[----:B------:R-:W-:-:S04]  /*06d0*/  IMAD R3, R3, UR7, R0 ;  /* 0x0000000703037c24 */ /* 0x000fc8000f8e0200 */
[----:B------:R-:W-:-:S04]  /*06e0*/  IMAD R7, R3, UR10, R6 ;  /* 0x0000000a03077c24 */ /* 0x000fc8000f8e0206 */
[----:B0-----:R-:W-:Y:S01]  /*06f0*/  IMAD.WIDE R4, R7, 0x2, R4 ;  /* 0x0000000207047825 */ /* 0x001fe200078e0204 */
[----:B------:R-:W-:Y:S06]  /*0700*/  BAR.SYNC.DEFER_BLOCKING 0x0 ;  /* 0x0000000000007b1d */ /* 0x000fec0000010000 */
[----:B------:R0:W3:Y:S02]  /*0710*/  LDG.E R4, desc[UR8][R4.64] ;  /* 0x0000000804047981 */ /* 0x0000e4000c1e1900 */
[----:B------:R-:W1:Y:S01]  /*0720*/  S2UR UR5, SR_CgaCtaId ;  /* 0x00000000000579c3 */ /* 0x000e620000008800 */
[----:B------:R-:W-:Y:S01]  /*0730*/  UMOV UR4, 0x400 ;  /* 0x0000040000047882 */ /* 0x000fe20000000000 */
[----:B------:R-:W-:Y:S01]  /*0740*/  I2FP.F32.S32 R0, R0 ;  /* 0x0000000000007245 */ /* 0x000fe20000201400 */
[----:B-1----:R-:W-:-:S06]  /*0750*/  ULEA UR4, UR5, UR4, 0x18 ;  /* 0x0000000405047291 */ /* 0x002fcc000f8ec0ff */
[----:B------:R-:W-:-:S05]  /*0760*/  LEA R6, R2, UR4, 0x2 ;  /* 0x0000000402067c11 */ /* 0x000fca000f8e10ff */
[----:B------:R-:W1:Y:S02]  /*0770*/  LDS R3, [R6] ;  /* 0x0000000006037984 */ /* 0x000e640000000800 */
[----:B-1----:R-:W-:Y:S02]  /*0780*/  FMUL R0, R0, R3 ;  /* 0x0000000300007220 */ /* 0x002fe40000400000 */
[----:B------:R-:W1:Y:S02]  /*0790*/  LDC.64 R2, c[0x0][0x388] ;  /* 0x0000e200ff027b82 */ /* 0x000e640000000a00 */
[----:B--2---:R-:W-:-:S04]  /*07a0*/  FMUL.RZ R8, R0, 0.15915493667125701904 ;  /* 0x3e22f98300087820 */ /* 0x004fc8000040c000 */
[----:B------:R-:W2:Y:S08]  /*07b0*/  MUFU.SIN R9, R8 ;  /* 0x0000000800097308 */ /* 0x000eb00000000400 */
[----:B0-----:R-:W0:Y:S01]  /*07c0*/  MUFU.COS R5, R8 ;  /* 0x0000000800057308 */ /* 0x001e220000000000 */
[----:B-1----:R-:W-:-:S04]  /*07d0*/  IMAD.WIDE R2, R7, 0x2, R2 ;  /* 0x0000000207027825 */ /* 0x002fc800078e0202 */
[--C-:B---3--:R-:W-:Y:S02]  /*07e0*/  HADD2.F32 R0, -RZ, R4.reuse.H1_H1 ;  /* 0x30000004ff007230 */ /* 0x108fe40000004100 */
[----:B------:R-:W-:-:S03]  /*07f0*/  HADD2.F32 R4, -RZ, R4.H0_H0 ;  /* 0x20000004ff047230 */ /* 0x000fc60000004100 */
[-C--:B--2---:R-:W-:Y:S02]  /*0800*/  FMUL R11, R0, R9.reuse ;  /* 0x00000009000b7220 */ /* 0x084fe40000400000 */
[C---:B------:R-:W-:Y:S02]  /*0810*/  FMUL R9, R4.reuse, R9 ;  /* 0x0000000904097220 */ /* 0x040fe40000400000 */
[-C--:B0-----:R-:W-:Y:S02]  /*0820*/  FFMA R11, R4, R5.reuse, -R11 ;  /* 0x00000005040b7223 */ /* 0x081fe4000000080b */
[----:B------:R-:W-:-:S05]  /*0830*/  FFMA R0, R0, R5, R9 ;  /* 0x0000000500007223 */ /* 0x000fca0000000009 */
[----:B------:R-:W-:-:S05]  /*0840*/  F2FP.F16.F32.PACK_AB R11, R0, R11 ;  /* 0x0000000b000b723e */ /* 0x000fca00000000ff */
[----:B------:R-:W-:Y:S01]  /*0850*/  STG.E desc[UR8][R2.64], R11 ;  /* 0x0000000b02007986 */ /* 0x000fe2000c101908 */
[----:B------:R-:W-:Y:S05]  /*0860*/  EXIT ;  /* 0x000000000000794d */ /* 0x000fea0003800000 */
.L_x_6:
[----:B------:R-:W-:-:S00]  /*0870*/  BRA `(.L_x_6) ;  /* 0xfffffffc00fc7947 */ /* 0x000fc0000383ffff */
[----:B------:R-:W-:-:S00]  /*0880*/  NOP ;  /* 0x0000000000007918 */ /* 0x000fc00000000000 */
[----:B------:R-:W-:-:S00]  /*0890*/  NOP ;  /* 0x0000000000007918 */ /* 0x000fc00000000000 */
[----:B------:R-:W-:-:S00]  /*08a0*/  NOP ;  /* 0x0000000000007918 */ /* 0x000fc00000000000 */
[----:B------:R-:W-:-:S00]  /*08b0*/  NOP ;  /* 0x0000000000007918 */ /* 0x000fc00000000000 */
[----:B------:R-:W-:-:S00]  /*08c0*/  NOP ;  /* 0x0000000000007918 */ /* 0x000fc00000000000 */
[----:B------:R-:W-:-:S00]  /*08d0*/  NOP ;  /* 0x0000000000007918 */ /* 0x000fc00000000000 */
[----:B------:R-:W-:-:S00]  /*08e0*/  NOP ;  /* 0x0000000000007918 */ /* 0x000fc00000000000 */
[----:B------:R-:W-:-:S00]  /*08f0*/  NOP ;  /* 0x0000000000007918 */ /* 0x000fc00000000000 */
.L_x_7:


//--------------------- .nv.shared._Z21rope_kernel_optimizedP6__halfS0_Pfiii --------------------------
	.section	.nv.shared._Z21rope_kernel_optimizedP6__halfS0_Pfiii,"aw",@nobits
	.sectionflags	@""
	.align	16
	.zero		1024


//--------------------- .nv.shared.reserved.0     --------------------------
	.section	.nv.shared.reserved.0,"aw",@nobits
	.weak		__nv_reservedSMEM_offset_0_alias
	.size		__nv_reservedSMEM_offset_0_alias, 0, 64
	.other		__nv_reservedSMEM_offset_0_alias,@"STO_CUDA_RESERVED_SHARED STV_DEFAULT"
__nv_reservedSMEM_offset_0_alias:
	.zero		0
	.zero		64


//--------------------- .nv.constant0._Z21rope_kernel_optimizedP6__halfS0_Pfiii --------------------------
	.section	.nv.constant0._Z21rope_kernel_optimizedP6__halfS0_Pfiii,"a",@progbits
	.sectionflags	@""
	.align	4
.nv.constant0._Z21rope_kernel_optimizedP6__halfS0_Pfiii:
	.zero		932


//--------------------- SYMBOLS --------------------------

	.type		.nv.reservedSmem.offset0,@object
	.size		.nv.reservedSmem.offset0,0x4
	.type		.nv.reservedSmem.cap,@object
	.size		.nv.reservedSmem.cap,0x4
